//
// Generated by NVIDIA NVVM Compiler
//
// Compiler Build ID: CL-36424714
// Cuda compilation tools, release 13.0, V13.0.88
// Based on NVVM 20.0.0
//

.version 9.0
.target sm_100
.address_size 64

	// .globl	_Z16FindMatchingWordPcS_Piii

.visible .entry _Z16FindMatchingWordPcS_Piii(
	.param .u64 .ptr .align 1 _Z16FindMatchingWordPcS_Piii_param_0,
	.param .u64 .ptr .align 1 _Z16FindMatchingWordPcS_Piii_param_1,
	.param .u64 .ptr .align 1 _Z16FindMatchingWordPcS_Piii_param_2,
	.param .u32 _Z16FindMatchingWordPcS_Piii_param_3,
	.param .u32 _Z16FindMatchingWordPcS_Piii_param_4
)
{
	.reg .pred 	%p<7>;
	.reg .b16 	%rs<3>;
	.reg .b32 	%r<16>;
	.reg .b64 	%rd<11>;

	ld.param.u64 	%rd4, [_Z16FindMatchingWordPcS_Piii_param_0];
	ld.param.u64 	%rd5, [_Z16FindMatchingWordPcS_Piii_param_1];
	ld.param.u64 	%rd6, [_Z16FindMatchingWordPcS_Piii_param_2];
	ld.param.u32 	%r7, [_Z16FindMatchingWordPcS_Piii_param_3];
	ld.param.u32 	%r8, [_Z16FindMatchingWordPcS_Piii_param_4];
	mov.u32 	%r13, %tid.x;
	setp.ge.s32 	%p1, %r13, %r7;
	@%p1 bra 	$L__BB0_7;
	cvta.to.global.u64 	%rd1, %rd4;
	cvta.to.global.u64 	%rd2, %rd5;
	cvta.to.global.u64 	%rd3, %rd6;
$L__BB0_2:
	mov.b32 	%r14, 0;
$L__BB0_3:
	mov.u32 	%r3, %r14;
	add.s32 	%r10, %r3, %r13;
	cvt.s64.s32 	%rd7, %r10;
	add.s64 	%rd8, %rd1, %rd7;
	ld.global.u8 	%rs1, [%rd8];
	cvt.u64.u32 	%rd9, %r3;
	add.s64 	%rd10, %rd2, %rd9;
	ld.global.u8 	%rs2, [%rd10];
	setp.eq.s16 	%p2, %rs1, %rs2;
	setp.lt.s32 	%p3, %r3, %r8;
	and.pred  	%p4, %p3, %p2;
	add.s32 	%r14, %r3, 1;
	@%p4 bra 	$L__BB0_3;
	setp.ne.s32 	%p5, %r3, %r8;
	mov.b32 	%r15, 1;
	@%p5 bra 	$L__BB0_6;
	atom.global.add.u32 	%r12, [%rd3], 1;
	mov.u32 	%r15, %r8;
$L__BB0_6:
	add.s32 	%r13, %r15, %r13;
	setp.lt.s32 	%p6, %r13, %r7;
	@%p6 bra 	$L__BB0_2;
$L__BB0_7:
	ret;

}


// ===== COMPILED SASS (sm_100) =====

	.target	sm_100

	.elftype	@"ET_EXEC"


//--------------------- .note.nv.tkinfo           --------------------------
	.section	.note.nv.tkinfo,"",@"SHT_NOTE"
	.sectionflags	@"SHF_NOTE_NV_TKINFO"
	.tkinfo
        /*0018*/ 	.word	0x00000002
        /*0030*/ 	.string	""
        /*0030*/ 	.string	"ptxas"
        /*0030*/ 	.string	"Cuda compilation tools, release 13.0, V13.0.88"
        /*0030*/ 	.string	"Build cuda_13.0.r13.0/compiler.36424714_0"
        /*0030*/ 	.string	"-arch sm_100 -m 64 "



//--------------------- .note.nv.cuinfo           --------------------------
	.section	.note.nv.cuinfo,"",@"SHT_NOTE"
	.sectionflags	@"SHF_NOTE_NV_CUINFO"
        /*0018*/ 	.short	0x0002
        /*001a*/ 	.short	0x0064
        /*001c*/ 	.short	0x0082
	.zero		2


//--------------------- .nv.info                  --------------------------
	.section	.nv.info,"",@"SHT_CUDA_INFO"
	.align	4


	//----- nvinfo : EIATTR_REGCOUNT
	.align		4
        /*0000*/ 	.byte	0x04, 0x2f
        /*0002*/ 	.short	(.L_1 - .L_0)
	.align		4
.L_0:
        /*0004*/ 	.word	index@(_Z16FindMatchingWordPcS_Piii)
        /*0008*/ 	.word	0x0000000c


	//----- nvinfo : EIATTR_FRAME_SIZE
	.align		4
.L_1:
        /*000c*/ 	.byte	0x04, 0x11
        /*000e*/ 	.short	(.L_3 - .L_2)
	.align		4
.L_2:
        /*0010*/ 	.word	index@(_Z16FindMatchingWordPcS_Piii)
        /*0014*/ 	.word	0x00000000


	//----- nvinfo : EIATTR_MIN_STACK_SIZE
	.align		4
.L_3:
        /*0018*/ 	.byte	0x04, 0x12
        /*001a*/ 	.short	(.L_5 - .L_4)
	.align		4
.L_4:
        /*001c*/ 	.word	index@(_Z16FindMatchingWordPcS_Piii)
        /*0020*/ 	.word	0x00000000
.L_5:


//--------------------- .nv.compat                --------------------------
	.section	.nv.compat,"",@"SHT_CUDA_COMPAT_INFO"
	.align	4
        /*0000*/ 	.byte	0x02, 0x09, 0x00, 0x00, 0x02, 0x02, 0x01, 0x00, 0x02, 0x05, 0x05, 0x00, 0x03, 0x07, 0x01, 0x01
        /*0010*/ 	.byte	0x02, 0x03, 0x00, 0x00, 0x02, 0x06, 0x01, 0x00, 0x04, 0x0b, 0x08, 0x00, 0x09, 0x00, 0x00, 0x00
        /*0020*/ 	.byte	0x00, 0x00, 0x00, 0x00


//--------------------- .nv.info._Z16FindMatchingWordPcS_Piii --------------------------
	.section	.nv.info._Z16FindMatchingWordPcS_Piii,"",@"SHT_CUDA_INFO"
	.sectionflags	@""
	.align	4


	//----- nvinfo : EIATTR_CUDA_API_VERSION
	.align		4
        /*0000*/ 	.byte	0x04, 0x37
        /*0002*/ 	.short	(.L_7 - .L_6)
.L_6:
        /*0004*/ 	.word	0x00000082


	//----- nvinfo : EIATTR_KPARAM_INFO
	.align		4
.L_7:
        /*0008*/ 	.byte	0x04, 0x17
        /*000a*/ 	.short	(.L_9 - .L_8)
.L_8:
        /*000c*/ 	.word	0x00000000
        /*0010*/ 	.short	0x0004
        /*0012*/ 	.short	0x001c
        /*0014*/ 	.byte	0x00, 0xf0, 0x11, 0x00


	//----- nvinfo : EIATTR_KPARAM_INFO
	.align		4
.L_9:
        /*0018*/ 	.byte	0x04, 0x17
        /*001a*/ 	.short	(.L_11 - .L_10)
.L_10:
        /*001c*/ 	.word	0x00000000
        /*0020*/ 	.short	0x0003
        /*0022*/ 	.short	0x0018
        /*0024*/ 	.byte	0x00, 0xf0, 0x11, 0x00


	//----- nvinfo : EIATTR_KPARAM_INFO
	.align		4
.L_11:
        /*0028*/ 	.byte	0x04, 0x17
        /*002a*/ 	.short	(.L_13 - .L_12)
.L_12:
        /*002c*/ 	.word	0x00000000
        /*0030*/ 	.short	0x0002
        /*0032*/ 	.short	0x0010
        /*0034*/ 	.byte	0x00, 0xf5, 0x21, 0x00


	//----- nvinfo : EIATTR_KPARAM_INFO
	.align		4
.L_13:
        /*0038*/ 	.byte	0x04, 0x17
        /*003a*/ 	.short	(.L_15 - .L_14)
.L_14:
        /*003c*/ 	.word	0x00000000
        /*0040*/ 	.short	0x0001
        /*0042*/ 	.short	0x0008
        /*0044*/ 	.byte	0x00, 0xf5, 0x21, 0x00


	//----- nvinfo : EIATTR_KPARAM_INFO
	.align		4
.L_15:
        /*0048*/ 	.byte	0x04, 0x17
        /*004a*/ 	.short	(.L_17 - .L_16)
.L_16:
        /*004c*/ 	.word	0x00000000
        /*0050*/ 	.short	0x0000
        /*0052*/ 	.short	0x0000
        /*0054*/ 	.byte	0x00, 0xf5, 0x21, 0x00


	//----- nvinfo : EIATTR_SPARSE_MMA_MASK
	.align		4
.L_17:
        /*0058*/ 	.byte	0x03, 0x50
        /*005a*/ 	.short	0x0000


	//----- nvinfo : EIATTR_MAXREG_COUNT
	.align		4
        /*005c*/ 	.byte	0x03, 0x1b
        /*005e*/ 	.short	0x00ff


	//----- nvinfo : EIATTR_MERCURY_ISA_VERSION
	.align		4
        /*0060*/ 	.byte	0x03, 0x5f
        /*0062*/ 	.short	0x0101


	//----- nvinfo : EIATTR_INT_WARP_WIDE_INSTR_OFFSETS
	.align		4
        /*0064*/ 	.byte	0x04, 0x31
        /*0066*/ 	.short	(.L_19 - .L_18)


	//   ....[0]....
.L_18:
        /*0068*/ 	.word	0x000001d0


	//----- nvinfo : EIATTR_VRC_CTA_INIT_COUNT
	.align		4
.L_19:
        /*006c*/ 	.byte	0x02, 0x4a
	.zero		1
	.zero		1


	//----- nvinfo : EIATTR_EXIT_INSTR_OFFSETS
	.align		4
        /*0070*/ 	.byte	0x04, 0x1c
        /*0072*/ 	.short	(.L_21 - .L_20)


	//   ....[0]....
.L_20:
        /*0074*/ 	.word	0x00000040


	//   ....[1]....
        /*0078*/ 	.word	0x00000290


	//----- nvinfo : EIATTR_CRS_STACK_SIZE
	.align		4
.L_21:
        /*007c*/ 	.byte	0x04, 0x1e
        /*007e*/ 	.short	(.L_23 - .L_22)
.L_22:
        /*0080*/ 	.word	0x00000000


	//----- nvinfo : EIATTR_CBANK_PARAM_SIZE
	.align		4
.L_23:
        /*0084*/ 	.byte	0x03, 0x19
        /*0086*/ 	.short	0x0020


	//----- nvinfo : EIATTR_PARAM_CBANK
	.align		4
        /*0088*/ 	.byte	0x04, 0x0a
        /*008a*/ 	.short	(.L_25 - .L_24)
	.align		4
.L_24:
        /*008c*/ 	.word	index@(.nv.constant0._Z16FindMatchingWordPcS_Piii)
        /*0090*/ 	.short	0x0380
        /*0092*/ 	.short	0x0020


	//----- nvinfo : EIATTR_SW_WAR
	.align		4
.L_25:
        /*0094*/ 	.byte	0x04, 0x36
        /*0096*/ 	.short	(.L_27 - .L_26)
.L_26:
        /*0098*/ 	.word	0x00000008
.L_27:


//--------------------- .nv.callgraph             --------------------------
	.section	.nv.callgraph,"",@"SHT_CUDA_CALLGRAPH"
	.align	4
	.sectionentsize	8
	.align		4
        /*0000*/ 	.word	0x00000000
	.align		4
        /*0004*/ 	.word	0xffffffff
	.align		4
        /*0008*/ 	.word	0x00000000
	.align		4
        /*000c*/ 	.word	0xfffffffe
	.align		4
        /*0010*/ 	.word	0x00000000
	.align		4
        /*0014*/ 	.word	0xfffffffd
	.align		4
        /*0018*/ 	.word	0x00000000
	.align		4
        /*001c*/ 	.word	0xfffffffc


//--------------------- .text._Z16FindMatchingWordPcS_Piii --------------------------
	.section	.text._Z16FindMatchingWordPcS_Piii,"ax",@progbits
	.align	128
        .global         _Z16FindMatchingWordPcS_Piii
        .type           _Z16FindMatchingWordPcS_Piii,@function
        .size           _Z16FindMatchingWordPcS_Piii,(.L_x_6 - _Z16FindMatchingWordPcS_Piii)
        .other          _Z16FindMatchingWordPcS_Piii,@"STO_CUDA_ENTRY STV_DEFAULT"
_Z16FindMatchingWordPcS_Piii:
.text._Z16FindMatchingWordPcS_Piii:
[----:B------:R-:W-:Y:S01]  /*0000*/  LDC R1, c[0x0][0x37c] ;  /* 0x0000df00ff017b82 */ /* 0x000fe20000000800 */
[----:B------:R-:W0:Y:S01]  /*0010*/  S2R R0, SR_TID.X ;  /* 0x0000000000007919 */ /* 0x000e220000002100 */
[----:B------:R-:W0:Y:S02]  /*0020*/  LDCU UR4, c[0x0][0x398] ;  /* 0x00007300ff0477ac */ /* 0x000e240008000800 */
[----:B0-----:R-:W-:-:S13]  /*0030*/  ISETP.GE.AND P0, PT, R0, UR4, PT ;  /* 0x0000000400007c0c */ /* 0x001fda000bf06270 */
[----:B------:R-:W-:Y:S05]  /*0040*/  @P0 EXIT ;  /* 0x000000000000094d */ /* 0x000fea0003800000 */
[----:B------:R-:W0:Y:S01]  /*0050*/  LDCU.64 UR4, c[0x0][0x358] ;  /* 0x00006b00ff0477ac */ /* 0x000e220008000a00 */
[----:B------:R-:W1:Y:S02]  /*0060*/  LDCU.128 UR8, c[0x0][0x380] ;  /* 0x00007000ff0877ac */ /* 0x000e640008000c00 */
.L_x_4:
[----:B------:R-:W2:Y:S01]  /*0070*/  LDC R6, c[0x0][0x39c] ;  /* 0x0000e700ff067b82 */ /* 0x000ea20000000800 */
[----:B------:R-:W-:Y:S01]  /*0080*/  BSSY.RECONVERGENT B0, `(.L_x_0) ;  /* 0x000000e000007945 */ /* 0x000fe20003800200 */
[----:B------:R-:W-:-:S07]  /*0090*/  IMAD.MOV.U32 R7, RZ, RZ, RZ ;  /* 0x000000ffff077224 */ /* 0x000fce00078e00ff */
.L_x_1:
[C---:B------:R-:W-:Y:S01]  /*00a0*/  IMAD.IADD R3, R7.reuse, 0x1, R0 ;  /* 0x0000000107037824 */ /* 0x040fe200078e0200 */
[----:B-1----:R-:W-:-:S04]  /*00b0*/  IADD3 R4, P1, PT, R7, UR10, RZ ;  /* 0x0000000a07047c10 */ /* 0x002fc8000ff3e0ff */
[----:B------:R-:W-:Y:S01]  /*00c0*/  IADD3 R2, P0, PT, R3, UR8, RZ ;  /* 0x0000000803027c10 */ /* 0x000fe2000ff1e0ff */
[----:B------:R-:W-:-:S03]  /*00d0*/  IMAD.X R5, RZ, RZ, UR11, P1 ;  /* 0x0000000bff057e24 */ /* 0x000fc600088e06ff */
[----:B------:R-:W-:-:S03]  /*00e0*/  LEA.HI.X.SX32 R3, R3, UR9, 0x1, P0 ;  /* 0x0000000903037c11 */ /* 0x000fc600080f0eff */
[----:B0-----:R-:W3:Y:S04]  /*00f0*/  LDG.E.U8 R5, desc[UR4][R4.64] ;  /* 0x0000000404057981 */ /* 0x001ee8000c1e1100 */
[----:B------:R-:W3:Y:S01]  /*0100*/  LDG.E.U8 R2, desc[UR4][R2.64] ;  /* 0x0000000402027981 */ /* 0x000ee2000c1e1100 */
[C---:B--2---:R-:W-:Y:S01]  /*0110*/  ISETP.LT.AND P1, PT, R7.reuse, R6, PT ;  /* 0x000000060700720c */ /* 0x044fe20003f21270 */
[----:B------:R-:W-:Y:S02]  /*0120*/  IMAD.MOV.U32 R9, RZ, RZ, R7 ;  /* 0x000000ffff097224 */ /* 0x000fe400078e0007 */
[----:B------:R-:W-:Y:S01]  /*0130*/  VIADD R7, R7, 0x1 ;  /* 0x0000000107077836 */ /* 0x000fe20000000000 */
[----:B---3--:R-:W-:-:S13]  /*0140*/  ISETP.NE.AND P0, PT, R2, R5, PT ;  /* 0x000000050200720c */ /* 0x008fda0003f05270 */
[----:B------:R-:W-:Y:S05]  /*0150*/  @!P0 BRA P1, `(.L_x_1) ;  /* 0xfffffffc00d08947 */ /* 0x000fea000083ffff */
[----:B------:R-:W-:Y:S05]  /*0160*/  BSYNC.RECONVERGENT B0 ;  /* 0x0000000000007941 */ /* 0x000fea0003800200 */
.L_x_0:
[----:B------:R-:W-:Y:S01]  /*0170*/  ISETP.NE.AND P0, PT, R9, R6, PT ;  /* 0x000000060900720c */ /* 0x000fe20003f05270 */
[----:B------:R-:W-:Y:S01]  /*0180*/  BSSY.RECONVERGENT B0, `(.L_x_2) ;  /* 0x000000c000007945 */ /* 0x000fe20003800200 */
[----:B------:R-:W-:-:S11]  /*0190*/  IMAD.MOV.U32 R5, RZ, RZ, 0x1 ;  /* 0x00000001ff057424 */ /* 0x000fd600078e00ff */
[----:B------:R-:W-:Y:S05]  /*01a0*/  @P0 BRA `(.L_x_3) ;  /* 0x0000000000240947 */ /* 0x000fea0003800000 */
[----:B------:R-:W0:Y:S01]  /*01b0*/  S2R R4, SR_LANEID ;  /* 0x0000000000047919 */ /* 0x000e220000000000 */
[----:B------:R-:W1:Y:S01]  /*01c0*/  LDC.64 R2, c[0x0][0x390] ;  /* 0x0000e400ff027b82 */ /* 0x000e620000000a00 */
[----:B------:R-:W-:Y:S02]  /*01d0*/  VOTEU.ANY UR6, UPT, PT ;  /* 0x0000000000067886 */ /* 0x000fe400038e0100 */
[----:B------:R-:W-:Y:S02]  /*01e0*/  UFLO.U32 UR7, UR6 ;  /* 0x00000006000772bd */ /* 0x000fe400080e0000 */
[----:B------:R-:W1:Y:S04]  /*01f0*/  POPC R7, UR6 ;  /* 0x0000000600077d09 */ /* 0x000e680008000000 */
[----:B0-----:R-:W-:-:S13]  /*0200*/  ISETP.EQ.U32.AND P0, PT, R4, UR7, PT ;  /* 0x0000000704007c0c */ /* 0x001fda000bf02070 */
[----:B-1----:R0:W-:Y:S01]  /*0210*/  @P0 REDG.E.ADD.STRONG.GPU desc[UR4][R2.64], R7 ;  /* 0x000000070200098e */ /* 0x0021e2000c12e104 */
[----:B------:R-:W1:Y:S02]  /*0220*/  LDCU UR6, c[0x0][0x39c] ;  /* 0x00007380ff0677ac */ /* 0x000e640008000800 */
[----:B01----:R-:W-:-:S07]  /*0230*/  IMAD.U32 R5, RZ, RZ, UR6 ;  /* 0x00000006ff057e24 */ /* 0x003fce000f8e00ff */
.L_x_3:
[----:B------:R-:W-:Y:S05]  /*0240*/  BSYNC.RECONVERGENT B0 ;  /* 0x0000000000007941 */ /* 0x000fea0003800200 */
.L_x_2:
[----:B------:R-:W0:Y:S01]  /*0250*/  LDCU UR6, c[0x0][0x398] ;  /* 0x00007300ff0677ac */ /* 0x000e220008000800 */
[----:B------:R-:W-:-:S05]  /*0260*/  IMAD.IADD R0, R5, 0x1, R0 ;  /* 0x0000000105007824 */ /* 0x000fca00078e0200 */
[----:B0-----:R-:W-:-:S13]  /*0270*/  ISETP.GE.AND P0, PT, R0, UR6, PT ;  /* 0x0000000600007c0c */ /* 0x001fda000bf06270 */
[----:B------:R-:W-:Y:S05]  /*0280*/  @!P0 BRA `(.L_x_4) ;  /* 0xfffffffc00788947 */ /* 0x000fea000383ffff */
[----:B------:R-:W-:Y:S05]  /*0290*/  EXIT ;  /* 0x000000000000794d */ /* 0x000fea0003800000 */
.L_x_5:
[----:B------:R-:W-:-:S00]  /*02a0*/  BRA `(.L_x_5) ;  /* 0xfffffffc00fc7947 */ /* 0x000fc0000383ffff */
[----:B------:R-:W-:-:S00]  /*02b0*/  NOP ;  /* 0x0000000000007918 */ /* 0x000fc00000000000 */
        /* <DEDUP_REMOVED lines=12> */
.L_x_6:


//--------------------- .nv.shared.reserved.0     --------------------------
	.section	.nv.shared.reserved.0,"aw",@nobits
	.weak		__nv_reservedSMEM_offset_0_alias
	.size		__nv_reservedSMEM_offset_0_alias, 0, 64
	.other		__nv_reservedSMEM_offset_0_alias,@"STO_CUDA_RESERVED_SHARED STV_DEFAULT"
__nv_reservedSMEM_offset_0_alias:
	.zero		0
	.zero		64


//--------------------- .nv.constant0._Z16FindMatchingWordPcS_Piii --------------------------
	.section	.nv.constant0._Z16FindMatchingWordPcS_Piii,"a",@progbits
	.sectionflags	@""
	.align	4
.nv.constant0._Z16FindMatchingWordPcS_Piii:
	.zero		928


//--------------------- SYMBOLS --------------------------

	.type		.nv.reservedSmem.offset0,@object
	.size		.nv.reservedSmem.offset0,0x4
